//
// Generated by NVIDIA NVVM Compiler
//
// Compiler Build ID: CL-36424714
// Cuda compilation tools, release 13.0, V13.0.88
// Based on NVVM 20.0.0
//

.version 9.0
.target sm_100
.address_size 64

	// .globl	_Z10blurKernelPA521_iS0_S0_S0_S0_S0_

.visible .entry _Z10blurKernelPA521_iS0_S0_S0_S0_S0_(
	.param .u64 .ptr .align 1 _Z10blurKernelPA521_iS0_S0_S0_S0_S0__param_0,
	.param .u64 .ptr .align 1 _Z10blurKernelPA521_iS0_S0_S0_S0_S0__param_1,
	.param .u64 .ptr .align 1 _Z10blurKernelPA521_iS0_S0_S0_S0_S0__param_2,
	.param .u64 .ptr .align 1 _Z10blurKernelPA521_iS0_S0_S0_S0_S0__param_3,
	.param .u64 .ptr .align 1 _Z10blurKernelPA521_iS0_S0_S0_S0_S0__param_4,
	.param .u64 .ptr .align 1 _Z10blurKernelPA521_iS0_S0_S0_S0_S0__param_5
)
{
	.reg .pred 	%p<35>;
	.reg .b32 	%r<213>;
	.reg .b64 	%rd<81>;

	ld.param.u64 	%rd7, [_Z10blurKernelPA521_iS0_S0_S0_S0_S0__param_0];
	ld.param.u64 	%rd8, [_Z10blurKernelPA521_iS0_S0_S0_S0_S0__param_1];
	ld.param.u64 	%rd9, [_Z10blurKernelPA521_iS0_S0_S0_S0_S0__param_2];
	ld.param.u64 	%rd10, [_Z10blurKernelPA521_iS0_S0_S0_S0_S0__param_3];
	ld.param.u64 	%rd11, [_Z10blurKernelPA521_iS0_S0_S0_S0_S0__param_4];
	ld.param.u64 	%rd12, [_Z10blurKernelPA521_iS0_S0_S0_S0_S0__param_5];
	cvta.to.global.u64 	%rd1, %rd12;
	cvta.to.global.u64 	%rd2, %rd9;
	cvta.to.global.u64 	%rd3, %rd11;
	cvta.to.global.u64 	%rd4, %rd8;
	cvta.to.global.u64 	%rd5, %rd10;
	cvta.to.global.u64 	%rd6, %rd7;
	mov.u32 	%r3, %ctaid.x;
	mov.u32 	%r4, %ntid.x;
	mov.u32 	%r5, %tid.x;
	mad.lo.s32 	%r1, %r3, %r4, %r5;
	mov.u32 	%r6, %ctaid.y;
	mov.u32 	%r7, %ntid.y;
	mov.u32 	%r8, %tid.y;
	mad.lo.s32 	%r2, %r6, %r7, %r8;
	mov.pred 	%p33, 0;
	setp.eq.s32 	%p6, %r1, 0;
	@%p6 bra 	$L__BB0_3;
	setp.eq.s32 	%p7, %r1, 427;
	@%p7 bra 	$L__BB0_3;
	setp.ne.s32 	%p33, %r2, 0;
$L__BB0_3:
	setp.eq.s32 	%p8, %r2, 520;
	not.pred 	%p9, %p33;
	or.pred  	%p10, %p9, %p8;
	@%p10 bra 	$L__BB0_5;
	mul.wide.s32 	%rd67, %r1, 2084;
	add.s64 	%rd68, %rd6, %rd67;
	mul.wide.u32 	%rd69, %r2, 4;
	add.s64 	%rd70, %rd68, %rd69;
	ld.global.u32 	%r180, [%rd70+2084];
	ld.global.u32 	%r181, [%rd70+-2084];
	add.s32 	%r182, %r181, %r180;
	ld.global.u32 	%r183, [%rd70+4];
	add.s32 	%r184, %r182, %r183;
	ld.global.u32 	%r185, [%rd70+-4];
	add.s32 	%r186, %r184, %r185;
	shr.s32 	%r187, %r186, 31;
	shr.u32 	%r188, %r187, 30;
	add.s32 	%r189, %r186, %r188;
	shr.s32 	%r190, %r189, 2;
	add.s64 	%rd71, %rd5, %rd67;
	add.s64 	%rd72, %rd71, %rd69;
	st.global.u32 	[%rd72], %r190;
	add.s64 	%rd73, %rd4, %rd67;
	add.s64 	%rd74, %rd73, %rd69;
	ld.global.u32 	%r191, [%rd74+2084];
	ld.global.u32 	%r192, [%rd74+-2084];
	add.s32 	%r193, %r192, %r191;
	ld.global.u32 	%r194, [%rd74+4];
	add.s32 	%r195, %r193, %r194;
	ld.global.u32 	%r196, [%rd74+-4];
	add.s32 	%r197, %r195, %r196;
	shr.s32 	%r198, %r197, 31;
	shr.u32 	%r199, %r198, 30;
	add.s32 	%r200, %r197, %r199;
	shr.s32 	%r201, %r200, 2;
	add.s64 	%rd75, %rd3, %rd67;
	add.s64 	%rd76, %rd75, %rd69;
	st.global.u32 	[%rd76], %r201;
	add.s64 	%rd77, %rd2, %rd67;
	add.s64 	%rd78, %rd77, %rd69;
	ld.global.u32 	%r202, [%rd78+2084];
	ld.global.u32 	%r203, [%rd78+-2084];
	add.s32 	%r204, %r203, %r202;
	ld.global.u32 	%r205, [%rd78+4];
	add.s32 	%r206, %r204, %r205;
	ld.global.u32 	%r207, [%rd78+-4];
	add.s32 	%r208, %r206, %r207;
	shr.s32 	%r209, %r208, 31;
	shr.u32 	%r210, %r209, 30;
	add.s32 	%r211, %r208, %r210;
	shr.s32 	%r212, %r211, 2;
	add.s64 	%rd79, %rd1, %rd67;
	add.s64 	%rd80, %rd79, %rd69;
	st.global.u32 	[%rd80], %r212;
	bra.uni 	$L__BB0_29;
$L__BB0_5:
	setp.ne.s32 	%p11, %r1, 427;
	@%p11 bra 	$L__BB0_9;
	setp.eq.s32 	%p12, %r2, 0;
	@%p12 bra 	$L__BB0_9;
	setp.eq.s32 	%p13, %r2, 520;
	@%p13 bra 	$L__BB0_9;
	mul.wide.u32 	%rd56, %r2, 4;
	add.s64 	%rd57, %rd6, %rd56;
	ld.global.u32 	%r155, [%rd57+887784];
	ld.global.u32 	%r156, [%rd57+889872];
	add.s32 	%r157, %r156, %r155;
	add.s32 	%r158, %r2, -1;
	mul.wide.u32 	%rd58, %r158, 4;
	add.s64 	%rd59, %rd6, %rd58;
	ld.global.u32 	%r159, [%rd59+889868];
	add.s32 	%r160, %r157, %r159;
	mul.hi.s32 	%r161, %r160, 1431655766;
	shr.u32 	%r162, %r161, 31;
	add.s32 	%r163, %r161, %r162;
	add.s64 	%rd60, %rd5, %rd56;
	st.global.u32 	[%rd60+889868], %r163;
	add.s64 	%rd61, %rd4, %rd56;
	ld.global.u32 	%r164, [%rd61+887784];
	ld.global.u32 	%r165, [%rd61+889872];
	add.s32 	%r166, %r165, %r164;
	add.s64 	%rd62, %rd4, %rd58;
	ld.global.u32 	%r167, [%rd62+889868];
	add.s32 	%r168, %r166, %r167;
	mul.hi.s32 	%r169, %r168, 1431655766;
	shr.u32 	%r170, %r169, 31;
	add.s32 	%r171, %r169, %r170;
	add.s64 	%rd63, %rd3, %rd56;
	st.global.u32 	[%rd63+889868], %r171;
	add.s64 	%rd64, %rd2, %rd56;
	ld.global.u32 	%r172, [%rd64+887784];
	ld.global.u32 	%r173, [%rd64+889872];
	add.s32 	%r174, %r173, %r172;
	add.s64 	%rd65, %rd2, %rd58;
	ld.global.u32 	%r175, [%rd65+889868];
	add.s32 	%r176, %r174, %r175;
	mul.hi.s32 	%r177, %r176, 1431655766;
	shr.u32 	%r178, %r177, 31;
	add.s32 	%r179, %r177, %r178;
	add.s64 	%rd66, %rd1, %rd56;
	st.global.u32 	[%rd66+889868], %r179;
	bra.uni 	$L__BB0_29;
$L__BB0_9:
	setp.ne.s32 	%p14, %r1, 0;
	setp.eq.s32 	%p15, %r2, 0;
	or.pred  	%p16, %p14, %p15;
	@%p16 bra 	$L__BB0_12;
	setp.eq.s32 	%p19, %r2, 520;
	@%p19 bra 	$L__BB0_13;
	mul.wide.u32 	%rd13, %r2, 4;
	add.s64 	%rd14, %rd6, %rd13;
	ld.global.u32 	%r9, [%rd14+2084];
	ld.global.u32 	%r10, [%rd14+4];
	add.s32 	%r11, %r10, %r9;
	add.s32 	%r12, %r2, -1;
	mul.wide.u32 	%rd15, %r12, 4;
	add.s64 	%rd16, %rd6, %rd15;
	ld.global.u32 	%r13, [%rd16];
	add.s32 	%r14, %r11, %r13;
	mul.hi.s32 	%r15, %r14, 1431655766;
	shr.u32 	%r16, %r15, 31;
	add.s32 	%r17, %r15, %r16;
	add.s64 	%rd17, %rd5, %rd13;
	st.global.u32 	[%rd17], %r17;
	add.s64 	%rd18, %rd4, %rd13;
	ld.global.u32 	%r18, [%rd18+2084];
	ld.global.u32 	%r19, [%rd18+4];
	add.s32 	%r20, %r19, %r18;
	add.s64 	%rd19, %rd4, %rd15;
	ld.global.u32 	%r21, [%rd19];
	add.s32 	%r22, %r20, %r21;
	mul.hi.s32 	%r23, %r22, 1431655766;
	shr.u32 	%r24, %r23, 31;
	add.s32 	%r25, %r23, %r24;
	add.s64 	%rd20, %rd3, %rd13;
	st.global.u32 	[%rd20], %r25;
	add.s64 	%rd21, %rd2, %rd13;
	ld.global.u32 	%r26, [%rd21+2084];
	ld.global.u32 	%r27, [%rd21+4];
	add.s32 	%r28, %r27, %r26;
	add.s64 	%rd22, %rd2, %rd15;
	ld.global.u32 	%r29, [%rd22];
	add.s32 	%r30, %r28, %r29;
	mul.hi.s32 	%r31, %r30, 1431655766;
	shr.u32 	%r32, %r31, 31;
	add.s32 	%r33, %r31, %r32;
	add.s64 	%rd23, %rd1, %rd13;
	st.global.u32 	[%rd23], %r33;
	bra.uni 	$L__BB0_29;
$L__BB0_12:
	setp.ne.s32 	%p18, %r2, 520;
	mov.pred 	%p34, 0;
	@%p18 bra 	$L__BB0_14;
$L__BB0_13:
	setp.ne.s32 	%p34, %r1, 0;
$L__BB0_14:
	setp.eq.s32 	%p20, %r1, 427;
	not.pred 	%p21, %p34;
	or.pred  	%p22, %p20, %p21;
	@%p22 bra 	$L__BB0_16;
	mul.wide.s32 	%rd42, %r1, 2084;
	add.s64 	%rd43, %rd6, %rd42;
	mul.wide.u32 	%rd44, %r2, 4;
	add.s64 	%rd45, %rd43, %rd44;
	ld.global.u32 	%r131, [%rd45+2084];
	ld.global.u32 	%r132, [%rd45+-2084];
	add.s32 	%r133, %r132, %r131;
	ld.global.u32 	%r134, [%rd45+-4];
	add.s32 	%r135, %r133, %r134;
	mul.hi.s32 	%r136, %r135, 1431655766;
	shr.u32 	%r137, %r136, 31;
	add.s32 	%r138, %r136, %r137;
	add.s64 	%rd46, %rd5, %rd42;
	add.s64 	%rd47, %rd46, %rd44;
	st.global.u32 	[%rd47], %r138;
	add.s64 	%rd48, %rd4, %rd42;
	add.s64 	%rd49, %rd48, %rd44;
	ld.global.u32 	%r139, [%rd49+2084];
	ld.global.u32 	%r140, [%rd49+-2084];
	add.s32 	%r141, %r140, %r139;
	ld.global.u32 	%r142, [%rd49+-4];
	add.s32 	%r143, %r141, %r142;
	mul.hi.s32 	%r144, %r143, 1431655766;
	shr.u32 	%r145, %r144, 31;
	add.s32 	%r146, %r144, %r145;
	add.s64 	%rd50, %rd3, %rd42;
	add.s64 	%rd51, %rd50, %rd44;
	st.global.u32 	[%rd51], %r146;
	add.s64 	%rd52, %rd2, %rd42;
	add.s64 	%rd53, %rd52, %rd44;
	ld.global.u32 	%r147, [%rd53+2084];
	ld.global.u32 	%r148, [%rd53+-2084];
	add.s32 	%r149, %r148, %r147;
	ld.global.u32 	%r150, [%rd53+-4];
	add.s32 	%r151, %r149, %r150;
	mul.hi.s32 	%r152, %r151, 1431655766;
	shr.u32 	%r153, %r152, 31;
	add.s32 	%r154, %r152, %r153;
	add.s64 	%rd54, %rd1, %rd42;
	add.s64 	%rd55, %rd54, %rd44;
	st.global.u32 	[%rd55], %r154;
	bra.uni 	$L__BB0_29;
$L__BB0_16:
	setp.ne.s32 	%p23, %r2, 0;
	setp.eq.s32 	%p24, %r1, 0;
	or.pred  	%p25, %p23, %p24;
	@%p25 bra 	$L__BB0_19;
	setp.eq.s32 	%p32, %r1, 427;
	@%p32 bra 	$L__BB0_22;
	mul.wide.s32 	%rd24, %r1, 2084;
	add.s64 	%rd25, %rd6, %rd24;
	ld.global.u32 	%r88, [%rd25+2084];
	ld.global.u32 	%r89, [%rd25+-2084];
	add.s32 	%r90, %r89, %r88;
	ld.global.u32 	%r91, [%rd25+4];
	add.s32 	%r92, %r90, %r91;
	mul.hi.s32 	%r93, %r92, 1431655766;
	shr.u32 	%r94, %r93, 31;
	add.s32 	%r95, %r93, %r94;
	add.s64 	%rd26, %rd5, %rd24;
	st.global.u32 	[%rd26], %r95;
	add.s64 	%rd27, %rd4, %rd24;
	ld.global.u32 	%r96, [%rd27+2084];
	ld.global.u32 	%r97, [%rd27+-2084];
	add.s32 	%r98, %r97, %r96;
	ld.global.u32 	%r99, [%rd27+4];
	add.s32 	%r100, %r98, %r99;
	mul.hi.s32 	%r101, %r100, 1431655766;
	shr.u32 	%r102, %r101, 31;
	add.s32 	%r103, %r101, %r102;
	add.s64 	%rd28, %rd3, %rd24;
	st.global.u32 	[%rd28], %r103;
	add.s64 	%rd29, %rd2, %rd24;
	ld.global.u32 	%r104, [%rd29+2084];
	ld.global.u32 	%r105, [%rd29+-2084];
	add.s32 	%r106, %r105, %r104;
	ld.global.u32 	%r107, [%rd29+4];
	add.s32 	%r108, %r106, %r107;
	mul.hi.s32 	%r109, %r108, 1431655766;
	shr.u32 	%r110, %r109, 31;
	add.s32 	%r111, %r109, %r110;
	add.s64 	%rd30, %rd1, %rd24;
	st.global.u32 	[%rd30], %r111;
	bra.uni 	$L__BB0_29;
$L__BB0_19:
	setp.eq.s32 	%p26, %r1, 0;
	@%p26 bra 	$L__BB0_23;
	setp.ne.s32 	%p27, %r1, 427;
	@%p27 bra 	$L__BB0_29;
	setp.ne.s32 	%p30, %r2, 0;
	@%p30 bra 	$L__BB0_25;
$L__BB0_22:
	add.s32 	%r112, %r1, -1;
	mul.wide.u32 	%rd31, %r112, 2084;
	add.s64 	%rd32, %rd6, %rd31;
	ld.global.u32 	%r113, [%rd32];
	mul.wide.u32 	%rd33, %r1, 2084;
	add.s64 	%rd34, %rd6, %rd33;
	ld.global.u32 	%r114, [%rd34+4];
	add.s32 	%r115, %r114, %r113;
	shr.u32 	%r116, %r115, 31;
	add.s32 	%r117, %r115, %r116;
	shr.s32 	%r118, %r117, 1;
	add.s64 	%rd35, %rd5, %rd33;
	st.global.u32 	[%rd35], %r118;
	add.s64 	%rd36, %rd4, %rd31;
	ld.global.u32 	%r119, [%rd36];
	add.s64 	%rd37, %rd4, %rd33;
	ld.global.u32 	%r120, [%rd37+4];
	add.s32 	%r121, %r120, %r119;
	shr.u32 	%r122, %r121, 31;
	add.s32 	%r123, %r121, %r122;
	shr.s32 	%r124, %r123, 1;
	add.s64 	%rd38, %rd3, %rd33;
	st.global.u32 	[%rd38], %r124;
	add.s64 	%rd39, %rd2, %rd31;
	ld.global.u32 	%r125, [%rd39];
	add.s64 	%rd40, %rd2, %rd33;
	ld.global.u32 	%r126, [%rd40+4];
	add.s32 	%r127, %r126, %r125;
	shr.u32 	%r128, %r127, 31;
	add.s32 	%r129, %r127, %r128;
	shr.s32 	%r130, %r129, 1;
	add.s64 	%rd41, %rd1, %rd33;
	st.global.u32 	[%rd41], %r130;
	bra.uni 	$L__BB0_29;
$L__BB0_23:
	setp.ne.s32 	%p28, %r2, 520;
	@%p28 bra 	$L__BB0_27;
	ld.global.u32 	%r52, [%rd6+4164];
	ld.global.u32 	%r53, [%rd6+2076];
	add.s32 	%r54, %r53, %r52;
	shr.u32 	%r55, %r54, 31;
	add.s32 	%r56, %r54, %r55;
	shr.s32 	%r57, %r56, 1;
	st.global.u32 	[%rd5+2080], %r57;
	ld.global.u32 	%r58, [%rd4+4164];
	ld.global.u32 	%r59, [%rd4+2076];
	add.s32 	%r60, %r59, %r58;
	shr.u32 	%r61, %r60, 31;
	add.s32 	%r62, %r60, %r61;
	shr.s32 	%r63, %r62, 1;
	st.global.u32 	[%rd3+2080], %r63;
	ld.global.u32 	%r64, [%rd2+4164];
	ld.global.u32 	%r65, [%rd2+2076];
	add.s32 	%r66, %r65, %r64;
	shr.u32 	%r67, %r66, 31;
	add.s32 	%r68, %r66, %r67;
	shr.s32 	%r69, %r68, 1;
	st.global.u32 	[%rd1+2080], %r69;
	bra.uni 	$L__BB0_29;
$L__BB0_25:
	setp.ne.s32 	%p31, %r2, 520;
	@%p31 bra 	$L__BB0_29;
	ld.global.u32 	%r70, [%rd6+889864];
	ld.global.u32 	%r71, [%rd6+891944];
	add.s32 	%r72, %r71, %r70;
	shr.u32 	%r73, %r72, 31;
	add.s32 	%r74, %r72, %r73;
	shr.s32 	%r75, %r74, 1;
	st.global.u32 	[%rd5+891948], %r75;
	ld.global.u32 	%r76, [%rd4+889864];
	ld.global.u32 	%r77, [%rd4+891944];
	add.s32 	%r78, %r77, %r76;
	shr.u32 	%r79, %r78, 31;
	add.s32 	%r80, %r78, %r79;
	shr.s32 	%r81, %r80, 1;
	st.global.u32 	[%rd3+891948], %r81;
	ld.global.u32 	%r82, [%rd2+889864];
	ld.global.u32 	%r83, [%rd2+891944];
	add.s32 	%r84, %r83, %r82;
	shr.u32 	%r85, %r84, 31;
	add.s32 	%r86, %r84, %r85;
	shr.s32 	%r87, %r86, 1;
	st.global.u32 	[%rd1+891948], %r87;
	bra.uni 	$L__BB0_29;
$L__BB0_27:
	setp.ne.s32 	%p29, %r2, 0;
	@%p29 bra 	$L__BB0_29;
	ld.global.u32 	%r34, [%rd6+2084];
	ld.global.u32 	%r35, [%rd6+4];
	add.s32 	%r36, %r35, %r34;
	shr.u32 	%r37, %r36, 31;
	add.s32 	%r38, %r36, %r37;
	shr.s32 	%r39, %r38, 1;
	st.global.u32 	[%rd5], %r39;
	ld.global.u32 	%r40, [%rd4+2084];
	ld.global.u32 	%r41, [%rd4+4];
	add.s32 	%r42, %r41, %r40;
	shr.u32 	%r43, %r42, 31;
	add.s32 	%r44, %r42, %r43;
	shr.s32 	%r45, %r44, 1;
	st.global.u32 	[%rd3], %r45;
	ld.global.u32 	%r46, [%rd2+2084];
	ld.global.u32 	%r47, [%rd2+4];
	add.s32 	%r48, %r47, %r46;
	shr.u32 	%r49, %r48, 31;
	add.s32 	%r50, %r48, %r49;
	shr.s32 	%r51, %r50, 1;
	st.global.u32 	[%rd1], %r51;
$L__BB0_29:
	ret;

}


// ===== COMPILED SASS (sm_100) =====

	.target	sm_100

	.elftype	@"ET_EXEC"


//--------------------- .note.nv.tkinfo           --------------------------
	.section	.note.nv.tkinfo,"",@"SHT_NOTE"
	.sectionflags	@"SHF_NOTE_NV_TKINFO"
	.tkinfo
        /*0018*/ 	.word	0x00000002
        /*0030*/ 	.string	""
        /*0030*/ 	.string	"ptxas"
        /*0030*/ 	.string	"Cuda compilation tools, release 13.0, V13.0.88"
        /*0030*/ 	.string	"Build cuda_13.0.r13.0/compiler.36424714_0"
        /*0030*/ 	.string	"-arch sm_100 -m 64 "



//--------------------- .note.nv.cuinfo           --------------------------
	.section	.note.nv.cuinfo,"",@"SHT_NOTE"
	.sectionflags	@"SHF_NOTE_NV_CUINFO"
        /*0018*/ 	.short	0x0002
        /*001a*/ 	.short	0x0064
        /*001c*/ 	.short	0x0082
	.zero		2


//--------------------- .nv.info                  --------------------------
	.section	.nv.info,"",@"SHT_CUDA_INFO"
	.align	4


	//----- nvinfo : EIATTR_REGCOUNT
	.align		4
        /*0000*/ 	.byte	0x04, 0x2f
        /*0002*/ 	.short	(.L_1 - .L_0)
	.align		4
.L_0:
        /*0004*/ 	.word	index@(_Z10blurKernelPA521_iS0_S0_S0_S0_S0_)
        /*0008*/ 	.word	0x00000014


	//----- nvinfo : EIATTR_FRAME_SIZE
	.align		4
.L_1:
        /*000c*/ 	.byte	0x04, 0x11
        /*000e*/ 	.short	(.L_3 - .L_2)
	.align		4
.L_2:
        /*0010*/ 	.word	index@(_Z10blurKernelPA521_iS0_S0_S0_S0_S0_)
        /*0014*/ 	.word	0x00000000


	//----- nvinfo : EIATTR_MIN_STACK_SIZE
	.align		4
.L_3:
        /*0018*/ 	.byte	0x04, 0x12
        /*001a*/ 	.short	(.L_5 - .L_4)
	.align		4
.L_4:
        /*001c*/ 	.word	index@(_Z10blurKernelPA521_iS0_S0_S0_S0_S0_)
        /*0020*/ 	.word	0x00000000
.L_5:


//--------------------- .nv.compat                --------------------------
	.section	.nv.compat,"",@"SHT_CUDA_COMPAT_INFO"
	.align	4
        /*0000*/ 	.byte	0x02, 0x09, 0x00, 0x00, 0x02, 0x02, 0x01, 0x00, 0x02, 0x05, 0x05, 0x00, 0x03, 0x07, 0x01, 0x01
        /*0010*/ 	.byte	0x02, 0x03, 0x00, 0x00, 0x02, 0x06, 0x01, 0x00, 0x04, 0x0b, 0x08, 0x00, 0x09, 0x00, 0x00, 0x00
        /*0020*/ 	.byte	0x00, 0x00, 0x00, 0x00


//--------------------- .nv.info._Z10blurKernelPA521_iS0_S0_S0_S0_S0_ --------------------------
	.section	.nv.info._Z10blurKernelPA521_iS0_S0_S0_S0_S0_,"",@"SHT_CUDA_INFO"
	.sectionflags	@""
	.align	4


	//----- nvinfo : EIATTR_CUDA_API_VERSION
	.align		4
        /*0000*/ 	.byte	0x04, 0x37
        /*0002*/ 	.short	(.L_7 - .L_6)
.L_6:
        /*0004*/ 	.word	0x00000082


	//----- nvinfo : EIATTR_KPARAM_INFO
	.align		4
.L_7:
        /*0008*/ 	.byte	0x04, 0x17
        /*000a*/ 	.short	(.L_9 - .L_8)
.L_8:
        /*000c*/ 	.word	0x00000000
        /*0010*/ 	.short	0x0005
        /*0012*/ 	.short	0x0028
        /*0014*/ 	.byte	0x00, 0xf5, 0x21, 0x00


	//----- nvinfo : EIATTR_KPARAM_INFO
	.align		4
.L_9:
        /*0018*/ 	.byte	0x04, 0x17
        /*001a*/ 	.short	(.L_11 - .L_10)
.L_10:
        /*001c*/ 	.word	0x00000000
        /*0020*/ 	.short	0x0004
        /*0022*/ 	.short	0x0020
        /*0024*/ 	.byte	0x00, 0xf5, 0x21, 0x00


	//----- nvinfo : EIATTR_KPARAM_INFO
	.align		4
.L_11:
        /*0028*/ 	.byte	0x04, 0x17
        /*002a*/ 	.short	(.L_13 - .L_12)
.L_12:
        /*002c*/ 	.word	0x00000000
        /*0030*/ 	.short	0x0003
        /*0032*/ 	.short	0x0018
        /*0034*/ 	.byte	0x00, 0xf5, 0x21, 0x00


	//----- nvinfo : EIATTR_KPARAM_INFO
	.align		4
.L_13:
        /*0038*/ 	.byte	0x04, 0x17
        /*003a*/ 	.short	(.L_15 - .L_14)
.L_14:
        /*003c*/ 	.word	0x00000000
        /*0040*/ 	.short	0x0002
        /*0042*/ 	.short	0x0010
        /*0044*/ 	.byte	0x00, 0xf5, 0x21, 0x00


	//----- nvinfo : EIATTR_KPARAM_INFO
	.align		4
.L_15:
        /*0048*/ 	.byte	0x04, 0x17
        /*004a*/ 	.short	(.L_17 - .L_16)
.L_16:
        /*004c*/ 	.word	0x00000000
        /*0050*/ 	.short	0x0001
        /*0052*/ 	.short	0x0008
        /*0054*/ 	.byte	0x00, 0xf5, 0x21, 0x00


	//----- nvinfo : EIATTR_KPARAM_INFO
	.align		4
.L_17:
        /*0058*/ 	.byte	0x04, 0x17
        /*005a*/ 	.short	(.L_19 - .L_18)
.L_18:
        /*005c*/ 	.word	0x00000000
        /*0060*/ 	.short	0x0000
        /*0062*/ 	.short	0x0000
        /*0064*/ 	.byte	0x00, 0xf5, 0x21, 0x00


	//----- nvinfo : EIATTR_SPARSE_MMA_MASK
	.align		4
.L_19:
        /*0068*/ 	.byte	0x03, 0x50
        /*006a*/ 	.short	0x0000


	//----- nvinfo : EIATTR_MAXREG_COUNT
	.align		4
        /*006c*/ 	.byte	0x03, 0x1b
        /*006e*/ 	.short	0x00ff


	//----- nvinfo : EIATTR_MERCURY_ISA_VERSION
	.align		4
        /*0070*/ 	.byte	0x03, 0x5f
        /*0072*/ 	.short	0x0101


	//----- nvinfo : EIATTR_VRC_CTA_INIT_COUNT
	.align		4
        /*0074*/ 	.byte	0x02, 0x4a
	.zero		1
	.zero		1


	//----- nvinfo : EIATTR_EXIT_INSTR_OFFSETS
	.align		4
        /*0078*/ 	.byte	0x04, 0x1c
        /*007a*/ 	.short	(.L_21 - .L_20)


	//   ....[0]....
.L_20:
        /*007c*/ 	.word	0x000003f0


	//   ....[1]....
        /*0080*/ 	.word	0x000006c0


	//   ....[2]....
        /*0084*/ 	.word	0x00000960


	//   ....[3]....
        /*0088*/ 	.word	0x00000c50


	//   ....[4]....
        /*008c*/ 	.word	0x00000eb0


	//   ....[5]....
        /*0090*/ 	.word	0x00000ed0


	//   ....[6]....
        /*0094*/ 	.word	0x00001130


	//   ....[7]....
        /*0098*/ 	.word	0x00001150


	//   ....[8]....
        /*009c*/ 	.word	0x000012e0


	//   ....[9]....
        /*00a0*/ 	.word	0x00001490


	//   ....[10]....
        /*00a4*/ 	.word	0x000014b0


	//   ....[11]....
        /*00a8*/ 	.word	0x00001640


	//----- nvinfo : EIATTR_CRS_STACK_SIZE
	.align		4
.L_21:
        /*00ac*/ 	.byte	0x04, 0x1e
        /*00ae*/ 	.short	(.L_23 - .L_22)
.L_22:
        /*00b0*/ 	.word	0x00000000


	//----- nvinfo : EIATTR_CBANK_PARAM_SIZE
	.align		4
.L_23:
        /*00b4*/ 	.byte	0x03, 0x19
        /*00b6*/ 	.short	0x0030


	//----- nvinfo : EIATTR_PARAM_CBANK
	.align		4
        /*00b8*/ 	.byte	0x04, 0x0a
        /*00ba*/ 	.short	(.L_25 - .L_24)
	.align		4
.L_24:
        /*00bc*/ 	.word	index@(.nv.constant0._Z10blurKernelPA521_iS0_S0_S0_S0_S0_)
        /*00c0*/ 	.short	0x0380
        /*00c2*/ 	.short	0x0030


	//----- nvinfo : EIATTR_SW_WAR
	.align		4
.L_25:
        /*00c4*/ 	.byte	0x04, 0x36
        /*00c6*/ 	.short	(.L_27 - .L_26)
.L_26:
        /*00c8*/ 	.word	0x00000008
.L_27:


//--------------------- .nv.callgraph             --------------------------
	.section	.nv.callgraph,"",@"SHT_CUDA_CALLGRAPH"
	.align	4
	.sectionentsize	8
	.align		4
        /*0000*/ 	.word	0x00000000
	.align		4
        /*0004*/ 	.word	0xffffffff
	.align		4
        /*0008*/ 	.word	0x00000000
	.align		4
        /*000c*/ 	.word	0xfffffffe
	.align		4
        /*0010*/ 	.word	0x00000000
	.align		4
        /*0014*/ 	.word	0xfffffffd
	.align		4
        /*0018*/ 	.word	0x00000000
	.align		4
        /*001c*/ 	.word	0xfffffffc


//--------------------- .text._Z10blurKernelPA521_iS0_S0_S0_S0_S0_ --------------------------
	.section	.text._Z10blurKernelPA521_iS0_S0_S0_S0_S0_,"ax",@progbits
	.align	128
        .global         _Z10blurKernelPA521_iS0_S0_S0_S0_S0_
        .type           _Z10blurKernelPA521_iS0_S0_S0_S0_S0_,@function
        .size           _Z10blurKernelPA521_iS0_S0_S0_S0_S0_,(.L_x_14 - _Z10blurKernelPA521_iS0_S0_S0_S0_S0_)
        .other          _Z10blurKernelPA521_iS0_S0_S0_S0_S0_,@"STO_CUDA_ENTRY STV_DEFAULT"
_Z10blurKernelPA521_iS0_S0_S0_S0_S0_:
.text._Z10blurKernelPA521_iS0_S0_S0_S0_S0_:
[----:B------:R-:W-:Y:S01]  /*0000*/  LDC R1, c[0x0][0x37c] ;  /* 0x0000df00ff017b82 */ /* 0x000fe20000000800 */
[----:B------:R-:W0:Y:S07]  /*0010*/  S2R R3, SR_TID.X ;  /* 0x0000000000037919 */ /* 0x000e2e0000002100 */
[----:B------:R-:W0:Y:S01]  /*0020*/  S2UR UR4, SR_CTAID.X ;  /* 0x00000000000479c3 */ /* 0x000e220000002500 */
[----:B------:R-:W1:Y:S07]  /*0030*/  S2R R5, SR_TID.Y ;  /* 0x0000000000057919 */ /* 0x000e6e0000002200 */
[----:B------:R-:W0:Y:S08]  /*0040*/  LDC R2, c[0x0][0x360] ;  /* 0x0000d800ff027b82 */ /* 0x000e300000000800 */
[----:B------:R-:W1:Y:S08]  /*0050*/  S2UR UR5, SR_CTAID.Y ;  /* 0x00000000000579c3 */ /* 0x000e700000002600 */
[----:B------:R-:W1:Y:S01]  /*0060*/  LDC R0, c[0x0][0x364] ;  /* 0x0000d900ff007b82 */ /* 0x000e620000000800 */
[----:B0-----:R-:W-:-:S05]  /*0070*/  IMAD R2, R2, UR4, R3 ;  /* 0x0000000402027c24 */ /* 0x001fca000f8e0203 */
[----:B------:R-:W-:-:S04]  /*0080*/  ISETP.NE.AND P1, PT, R2, 0x1ab, PT ;  /* 0x000001ab0200780c */ /* 0x000fc80003f25270 */
[----:B------:R-:W-:Y:S01]  /*0090*/  ISETP.EQ.OR P0, PT, R2, RZ, !P1 ;  /* 0x000000ff0200720c */ /* 0x000fe20004f02670 */
[----:B-1----:R-:W-:Y:S01]  /*00a0*/  IMAD R0, R0, UR5, R5 ;  /* 0x0000000500007c24 */ /* 0x002fe2000f8e0205 */
[----:B------:R-:W0:Y:S04]  /*00b0*/  LDCU.64 UR4, c[0x0][0x358] ;  /* 0x00006b00ff0477ac */ /* 0x000e280008000a00 */
[----:B------:R-:W-:-:S04]  /*00c0*/  ISETP.NE.AND P0, PT, R0, RZ, !P0 ;  /* 0x000000ff0000720c */ /* 0x000fc80004705270 */
[----:B------:R-:W-:-:S13]  /*00d0*/  ISETP.EQ.OR P0, PT, R0, 0x208, !P0 ;  /* 0x000002080000780c */ /* 0x000fda0004702670 */
[----:B0-----:R-:W-:Y:S05]  /*00e0*/  @P0 BRA `(.L_x_0) ;  /* 0x0000000000c40947 */ /* 0x001fea0003800000 */
[----:B------:R-:W0:Y:S08]  /*00f0*/  LDC.64 R4, c[0x0][0x380] ;  /* 0x0000e000ff047b82 */ /* 0x000e300000000a00 */
[----:B------:R-:W1:Y:S08]  /*0100*/  LDC.64 R6, c[0x0][0x398] ;  /* 0x0000e600ff067b82 */ /* 0x000e700000000a00 */
[----:B------:R-:W2:Y:S01]  /*0110*/  LDC.64 R8, c[0x0][0x388] ;  /* 0x0000e200ff087b82 */ /* 0x000ea20000000a00 */
[----:B0-----:R-:W-:-:S04]  /*0120*/  IMAD.WIDE R4, R2, 0x824, R4 ;  /* 0x0000082402047825 */ /* 0x001fc800078e0204 */
[----:B------:R-:W-:-:S05]  /*0130*/  IMAD.WIDE.U32 R4, R0, 0x4, R4 ;  /* 0x0000000400047825 */ /* 0x000fca00078e0004 */
[----:B------:R-:W3:Y:S04]  /*0140*/  LDG.E R3, desc[UR4][R4.64+0x824] ;  /* 0x0008240404037981 */ /* 0x000ee8000c1e1900 */
[----:B------:R-:W3:Y:S04]  /*0150*/  LDG.E R10, desc[UR4][R4.64+-0x824] ;  /* 0xfff7dc04040a7981 */ /* 0x000ee8000c1e1900 */
[----:B------:R-:W3:Y:S04]  /*0160*/  LDG.E R11, desc[UR4][R4.64+0x4] ;  /* 0x00000404040b7981 */ /* 0x000ee8000c1e1900 */
[----:B------:R0:W4:Y:S01]  /*0170*/  LDG.E R12, desc[UR4][R4.64+-0x4] ;  /* 0xfffffc04040c7981 */ /* 0x000122000c1e1900 */
[----:B-1----:R-:W-:-:S04]  /*0180*/  IMAD.WIDE R6, R2, 0x824, R6 ;  /* 0x0000082402067825 */ /* 0x002fc800078e0206 */
[----:B--2---:R-:W-:-:S04]  /*0190*/  IMAD.WIDE R8, R2, 0x824, R8 ;  /* 0x0000082402087825 */ /* 0x004fc800078e0208 */
[C---:B------:R-:W-:Y:S01]  /*01a0*/  IMAD.WIDE.U32 R6, R0.reuse, 0x4, R6 ;  /* 0x0000000400067825 */ /* 0x040fe200078e0006 */
[----:B0-----:R-:W0:Y:S03]  /*01b0*/  LDC.64 R4, c[0x0][0x3a0] ;  /* 0x0000e800ff047b82 */ /* 0x001e260000000a00 */
[----:B------:R-:W-:Y:S01]  /*01c0*/  IMAD.WIDE.U32 R8, R0, 0x4, R8 ;  /* 0x0000000400087825 */ /* 0x000fe200078e0008 */
[----:B---3--:R-:W-:-:S05]  /*01d0*/  IADD3 R3, PT, PT, R11, R10, R3 ;  /* 0x0000000a0b037210 */ /* 0x008fca0007ffe003 */
[----:B----4-:R-:W-:-:S05]  /*01e0*/  IMAD.IADD R3, R3, 0x1, R12 ;  /* 0x0000000103037824 */ /* 0x010fca00078e020c */
[----:B------:R-:W-:-:S04]  /*01f0*/  SHF.R.S32.HI R10, RZ, 0x1f, R3 ;  /* 0x0000001fff0a7819 */ /* 0x000fc80000011403 */
[----:B------:R-:W-:-:S04]  /*0200*/  LEA.HI R10, R10, R3, RZ, 0x2 ;  /* 0x000000030a0a7211 */ /* 0x000fc800078f10ff */
[----:B------:R-:W-:Y:S02]  /*0210*/  SHF.R.S32.HI R3, RZ, 0x2, R10 ;  /* 0x00000002ff037819 */ /* 0x000fe4000001140a */
[----:B------:R-:W1:Y:S03]  /*0220*/  LDC.64 R10, c[0x0][0x390] ;  /* 0x0000e400ff0a7b82 */ /* 0x000e660000000a00 */
[----:B------:R1:W-:Y:S04]  /*0230*/  STG.E desc[UR4][R6.64], R3 ;  /* 0x0000000306007986 */ /* 0x0003e8000c101904 */
[----:B------:R-:W2:Y:S04]  /*0240*/  LDG.E R12, desc[UR4][R8.64+0x824] ;  /* 0x00082404080c7981 */ /* 0x000ea8000c1e1900 */
[----:B------:R-:W2:Y:S04]  /*0250*/  LDG.E R13, desc[UR4][R8.64+-0x824] ;  /* 0xfff7dc04080d7981 */ /* 0x000ea8000c1e1900 */
[----:B------:R-:W2:Y:S04]  /*0260*/  LDG.E R14, desc[UR4][R8.64+0x4] ;  /* 0x00000404080e7981 */ /* 0x000ea8000c1e1900 */
[----:B------:R3:W4:Y:S01]  /*0270*/  LDG.E R15, desc[UR4][R8.64+-0x4] ;  /* 0xfffffc04080f7981 */ /* 0x000722000c1e1900 */
[----:B0-----:R-:W-:-:S04]  /*0280*/  IMAD.WIDE R4, R2, 0x824, R4 ;  /* 0x0000082402047825 */ /* 0x001fc800078e0204 */
[----:B-1----:R-:W-:-:S04]  /*0290*/  IMAD.WIDE R6, R2, 0x824, R10 ;  /* 0x0000082402067825 */ /* 0x002fc800078e020a */
[C---:B------:R-:W-:Y:S01]  /*02a0*/  IMAD.WIDE.U32 R4, R0.reuse, 0x4, R4 ;  /* 0x0000000400047825 */ /* 0x040fe200078e0004 */
[----:B---3--:R-:W0:Y:S03]  /*02b0*/  LDC.64 R8, c[0x0][0x3a8] ;  /* 0x0000ea00ff087b82 */ /* 0x008e260000000a00 */
[----:B------:R-:W-:Y:S01]  /*02c0*/  IMAD.WIDE.U32 R6, R0, 0x4, R6 ;  /* 0x0000000400067825 */ /* 0x000fe200078e0006 */
[----:B--2---:R-:W-:-:S05]  /*02d0*/  IADD3 R12, PT, PT, R14, R13, R12 ;  /* 0x0000000d0e0c7210 */ /* 0x004fca0007ffe00c */
[----:B----4-:R-:W-:-:S05]  /*02e0*/  IMAD.IADD R12, R12, 0x1, R15 ;  /* 0x000000010c0c7824 */ /* 0x010fca00078e020f */
[----:B------:R-:W-:-:S04]  /*02f0*/  SHF.R.S32.HI R13, RZ, 0x1f, R12 ;  /* 0x0000001fff0d7819 */ /* 0x000fc8000001140c */
[----:B------:R-:W-:-:S04]  /*0300*/  LEA.HI R13, R13, R12, RZ, 0x2 ;  /* 0x0000000c0d0d7211 */ /* 0x000fc800078f10ff */
[----:B------:R-:W-:-:S05]  /*0310*/  SHF.R.S32.HI R13, RZ, 0x2, R13 ;  /* 0x00000002ff0d7819 */ /* 0x000fca000001140d */
[----:B------:R-:W-:Y:S04]  /*0320*/  STG.E desc[UR4][R4.64], R13 ;  /* 0x0000000d04007986 */ /* 0x000fe8000c101904 */
[----:B------:R-:W2:Y:S04]  /*0330*/  LDG.E R3, desc[UR4][R6.64+0x824] ;  /* 0x0008240406037981 */ /* 0x000ea8000c1e1900 */
[----:B------:R-:W2:Y:S04]  /*0340*/  LDG.E R10, desc[UR4][R6.64+-0x824] ;  /* 0xfff7dc04060a7981 */ /* 0x000ea8000c1e1900 */
[----:B------:R-:W2:Y:S04]  /*0350*/  LDG.E R11, desc[UR4][R6.64+0x4] ;  /* 0x00000404060b7981 */ /* 0x000ea8000c1e1900 */
[----:B------:R-:W3:Y:S01]  /*0360*/  LDG.E R12, desc[UR4][R6.64+-0x4] ;  /* 0xfffffc04060c7981 */ /* 0x000ee2000c1e1900 */
[----:B--2---:R-:W-:-:S05]  /*0370*/  IADD3 R3, PT, PT, R11, R10, R3 ;  /* 0x0000000a0b037210 */ /* 0x004fca0007ffe003 */
[----:B---3--:R-:W-:Y:S02]  /*0380*/  IMAD.IADD R12, R3, 0x1, R12 ;  /* 0x00000001030c7824 */ /* 0x008fe400078e020c */
[----:B0-----:R-:W-:-:S03]  /*0390*/  IMAD.WIDE R2, R2, 0x824, R8 ;  /* 0x0000082402027825 */ /* 0x001fc600078e0208 */
[----:B------:R-:W-:Y:S01]  /*03a0*/  SHF.R.S32.HI R11, RZ, 0x1f, R12 ;  /* 0x0000001fff0b7819 */ /* 0x000fe2000001140c */
[----:B------:R-:W-:-:S03]  /*03b0*/  IMAD.WIDE.U32 R2, R0, 0x4, R2 ;  /* 0x0000000400027825 */ /* 0x000fc600078e0002 */
[----:B------:R-:W-:-:S04]  /*03c0*/  LEA.HI R11, R11, R12, RZ, 0x2 ;  /* 0x0000000c0b0b7211 */ /* 0x000fc800078f10ff */
[----:B------:R-:W-:-:S05]  /*03d0*/  SHF.R.S32.HI R11, RZ, 0x2, R11 ;  /* 0x00000002ff0b7819 */ /* 0x000fca000001140b */
[----:B------:R-:W-:Y:S01]  /*03e0*/  STG.E desc[UR4][R2.64], R11 ;  /* 0x0000000b02007986 */ /* 0x000fe2000c101904 */
[----:B------:R-:W-:Y:S05]  /*03f0*/  EXIT ;  /* 0x000000000000794d */ /* 0x000fea0003800000 */
.L_x_0:
[----:B------:R-:W-:Y:S02]  /*0400*/  ISETP.NE.AND P4, PT, R0, 0x208, PT ;  /* 0x000002080000780c */ /* 0x000fe40003f85270 */
[----:B------:R-:W-:Y:S02]  /*0410*/  ISETP.NE.AND P3, PT, R2, RZ, PT ;  /* 0x000000ff0200720c */ /* 0x000fe40003f65270 */
[----:B------:R-:W-:Y:S02]  /*0420*/  ISETP.EQ.OR P0, PT, R0, RZ, !P4 ;  /* 0x000000ff0000720c */ /* 0x000fe40006702670 */
[C---:B------:R-:W-:Y:S02]  /*0430*/  ISETP.NE.AND P2, PT, R2.reuse, 0x1ab, PT ;  /* 0x000001ab0200780c */ /* 0x040fe40003f45270 */
[----:B------:R-:W-:Y:S02]  /*0440*/  ISETP.NE.OR P5, PT, R2, 0x1ab, P0 ;  /* 0x000001ab0200780c */ /* 0x000fe400007a5670 */
[----:B------:R-:W-:-:S11]  /*0450*/  ISETP.NE.AND P0, PT, R0, RZ, PT ;  /* 0x000000ff0000720c */ /* 0x000fd60003f05270 */
[----:B------:R-:W-:Y:S05]  /*0460*/  @P5 BRA `(.L_x_1) ;  /* 0x0000000000985947 */ /* 0x000fea0003800000 */
[----:B------:R-:W0:Y:S01]  /*0470*/  LDC.64 R4, c[0x0][0x380] ;  /* 0x0000e000ff047b82 */ /* 0x000e220000000a00 */
[----:B------:R-:W-:-:S07]  /*0480*/  IADD3 R2, PT, PT, R0, -0x1, RZ ;  /* 0xffffffff00027810 */ /* 0x000fce0007ffe0ff */
[----:B------:R-:W1:Y:S08]  /*0490*/  LDC.64 R8, c[0x0][0x398] ;  /* 0x0000e600ff087b82 */ /* 0x000e700000000a00 */
[----:B------:R-:W2:Y:S01]  /*04a0*/  LDC.64 R10, c[0x0][0x388] ;  /* 0x0000e200ff0a7b82 */ /* 0x000ea20000000a00 */
[----:B0-----:R-:W-:-:S07]  /*04b0*/  IMAD.WIDE.U32 R6, R2, 0x4, R4 ;  /* 0x0000000402067825 */ /* 0x001fce00078e0004 */
[----:B------:R-:W0:Y:S01]  /*04c0*/  LDC.64 R14, c[0x0][0x390] ;  /* 0x0000e400ff0e7b82 */ /* 0x000e220000000a00 */
[C---:B------:R-:W-:Y:S01]  /*04d0*/  IMAD.WIDE.U32 R4, R0.reuse, 0x4, R4 ;  /* 0x0000000400047825 */ /* 0x040fe200078e0004 */
[----:B------:R-:W3:Y:S04]  /*04e0*/  LDG.E R6, desc[UR4][R6.64+0xd940c] ;  /* 0x0d940c0406067981 */ /* 0x000ee8000c1e1900 */
[----:B------:R-:W3:Y:S04]  /*04f0*/  LDG.E R3, desc[UR4][R4.64+0xd8be8] ;  /* 0x0d8be80404037981 */ /* 0x000ee8000c1e1900 */
[----:B------:R4:W3:Y:S01]  /*0500*/  LDG.E R12, desc[UR4][R4.64+0xd9410] ;  /* 0x0d941004040c7981 */ /* 0x0008e2000c1e1900 */
[----:B-1----:R-:W-:Y:S01]  /*0510*/  IMAD.WIDE.U32 R8, R0, 0x4, R8 ;  /* 0x0000000400087825 */ /* 0x002fe200078e0008 */
[----:B----4-:R-:W1:Y:S01]  /*0520*/  LDC.64 R4, c[0x0][0x3a0] ;  /* 0x0000e800ff047b82 */ /* 0x010e620000000a00 */
[----:B---3--:R-:W-:-:S02]  /*0530*/  IADD3 R3, PT, PT, R6, R12, R3 ;  /* 0x0000000c06037210 */ /* 0x008fc40007ffe003 */
[----:B--2---:R-:W-:-:S04]  /*0540*/  IMAD.WIDE.U32 R12, R2, 0x4, R10 ;  /* 0x00000004020c7825 */ /* 0x004fc800078e000a */
[----:B------:R-:W-:-:S04]  /*0550*/  IMAD.HI R3, R3, 0x55555556, RZ ;  /* 0x5555555603037827 */ /* 0x000fc800078e02ff */
[----:B------:R-:W-:Y:S01]  /*0560*/  IMAD.WIDE.U32 R10, R0, 0x4, R10 ;  /* 0x00000004000a7825 */ /* 0x000fe200078e000a */
[----:B------:R-:W-:-:S05]  /*0570*/  LEA.HI R3, R3, R3, RZ, 0x1 ;  /* 0x0000000303037211 */ /* 0x000fca00078f08ff */
[----:B------:R2:W-:Y:S04]  /*0580*/  STG.E desc[UR4][R8.64+0xd940c], R3 ;  /* 0x0d940c0308007986 */ /* 0x0005e8000c101904 */
[----:B------:R-:W3:Y:S04]  /*0590*/  LDG.E R12, desc[UR4][R12.64+0xd940c] ;  /* 0x0d940c040c0c7981 */ /* 0x000ee8000c1e1900 */
[----:B------:R-:W3:Y:S04]  /*05a0*/  LDG.E R6, desc[UR4][R10.64+0xd8be8] ;  /* 0x0d8be8040a067981 */ /* 0x000ee8000c1e1900 */
[----:B------:R-:W3:Y:S01]  /*05b0*/  LDG.E R7, desc[UR4][R10.64+0xd9410] ;  /* 0x0d9410040a077981 */ /* 0x000ee2000c1e1900 */
[----:B-1----:R-:W-:Y:S01]  /*05c0*/  IMAD.WIDE.U32 R4, R0, 0x4, R4 ;  /* 0x0000000400047825 */ /* 0x002fe200078e0004 */
[----:B--2---:R-:W1:Y:S01]  /*05d0*/  LDC.64 R8, c[0x0][0x3a8] ;  /* 0x0000ea00ff087b82 */ /* 0x004e620000000a00 */
[----:B---3--:R-:W-:-:S05]  /*05e0*/  IADD3 R6, PT, PT, R12, R7, R6 ;  /* 0x000000070c067210 */ /* 0x008fca0007ffe006 */
[----:B------:R-:W-:-:S05]  /*05f0*/  IMAD.HI R6, R6, 0x55555556, RZ ;  /* 0x5555555606067827 */ /* 0x000fca00078e02ff */
[----:B------:R-:W-:Y:S01]  /*0600*/  LEA.HI R17, R6, R6, RZ, 0x1 ;  /* 0x0000000606117211 */ /* 0x000fe200078f08ff */
[----:B0-----:R-:W-:-:S04]  /*0610*/  IMAD.WIDE.U32 R6, R2, 0x4, R14 ;  /* 0x0000000402067825 */ /* 0x001fc800078e000e */
[C---:B------:R-:W-:Y:S01]  /*0620*/  IMAD.WIDE.U32 R2, R0.reuse, 0x4, R14 ;  /* 0x0000000400027825 */ /* 0x040fe200078e000e */
[----:B------:R-:W-:Y:S04]  /*0630*/  STG.E desc[UR4][R4.64+0xd940c], R17 ;  /* 0x0d940c1104007986 */ /* 0x000fe8000c101904 */
[----:B------:R-:W2:Y:S04]  /*0640*/  LDG.E R6, desc[UR4][R6.64+0xd940c] ;  /* 0x0d940c0406067981 */ /* 0x000ea8000c1e1900 */
[----:B------:R-:W2:Y:S04]  /*0650*/  LDG.E R10, desc[UR4][R2.64+0xd8be8] ;  /* 0x0d8be804020a7981 */ /* 0x000ea8000c1e1900 */
[----:B------:R-:W2:Y:S01]  /*0660*/  LDG.E R11, desc[UR4][R2.64+0xd9410] ;  /* 0x0d941004020b7981 */ /* 0x000ea2000c1e1900 */
[----:B-1----:R-:W-:Y:S01]  /*0670*/  IMAD.WIDE.U32 R8, R0, 0x4, R8 ;  /* 0x0000000400087825 */ /* 0x002fe200078e0008 */
[----:B--2---:R-:W-:-:S05]  /*0680*/  IADD3 R10, PT, PT, R6, R11, R10 ;  /* 0x0000000b060a7210 */ /* 0x004fca0007ffe00a */
[----:B------:R-:W-:-:S05]  /*0690*/  IMAD.HI R10, R10, 0x55555556, RZ ;  /* 0x555555560a0a7827 */ /* 0x000fca00078e02ff */
[----:B------:R-:W-:-:S05]  /*06a0*/  LEA.HI R11, R10, R10, RZ, 0x1 ;  /* 0x0000000a0a0b7211 */ /* 0x000fca00078f08ff */
[----:B------:R-:W-:Y:S01]  /*06b0*/  STG.E desc[UR4][R8.64+0xd940c], R11 ;  /* 0x0d940c0b08007986 */ /* 0x000fe2000c101904 */
[----:B------:R-:W-:Y:S05]  /*06c0*/  EXIT ;  /* 0x000000000000794d */ /* 0x000fea0003800000 */
.L_x_1:
[----:B------:R-:W-:Y:S01]  /*06d0*/  ISETP.NE.OR P0, PT, R2, RZ, !P0 ;  /* 0x000000ff0200720c */ /* 0x000fe20004705670 */
[----:B------:R-:W-:-:S12]  /*06e0*/  BSSY.RECONVERGENT B0, `(.L_x_2) ;  /* 0x000002d000007945 */ /* 0x000fd80003800200 */
[----:B------:R-:W-:Y:S05]  /*06f0*/  @P0 BRA `(.L_x_3) ;  /* 0x00000000009c0947 */ /* 0x000fea0003800000 */
[----:B------:R-:W-:Y:S05]  /*0700*/  @!P4 BRA `(.L_x_4) ;  /* 0x0000000000a4c947 */ /* 0x000fea0003800000 */
[----:B------:R-:W0:Y:S01]  /*0710*/  LDC.64 R4, c[0x0][0x380] ;  /* 0x0000e000ff047b82 */ /* 0x000e220000000a00 */
[----:B------:R-:W-:-:S07]  /*0720*/  VIADD R2, R0, 0xffffffff ;  /* 0xffffffff00027836 */ /* 0x000fce0000000000 */
[----:B------:R-:W1:Y:S08]  /*0730*/  LDC.64 R8, c[0x0][0x398] ;  /* 0x0000e600ff087b82 */ /* 0x000e700000000a00 */
[----:B------:R-:W2:Y:S01]  /*0740*/  LDC.64 R10, c[0x0][0x388] ;  /* 0x0000e200ff0a7b82 */ /* 0x000ea20000000a00 */
[----:B0-----:R-:W-:-:S04]  /*0750*/  IMAD.WIDE.U32 R6, R2, 0x4, R4 ;  /* 0x0000000402067825 */ /* 0x001fc800078e0004 */
[C---:B------:R-:W-:Y:S02]  /*0760*/  IMAD.WIDE.U32 R4, R0.reuse, 0x4, R4 ;  /* 0x0000000400047825 */ /* 0x040fe400078e0004 */
[----:B------:R-:W3:Y:S04]  /*0770*/  LDG.E R6, desc[UR4][R6.64] ;  /* 0x0000000406067981 */ /* 0x000ee8000c1e1900 */
[----:B------:R-:W3:Y:S04]  /*0780*/  LDG.E R3, desc[UR4][R4.64+0x824] ;  /* 0x0008240404037981 */ /* 0x000ee8000c1e1900 */
[----:B------:R0:W3:Y:S01]  /*0790*/  LDG.E R12, desc[UR4][R4.64+0x4] ;  /* 0x00000404040c7981 */ /* 0x0000e2000c1e1900 */
[----:B-1----:R-:W-:Y:S01]  /*07a0*/  IMAD.WIDE.U32 R8, R0, 0x4, R8 ;  /* 0x0000000400087825 */ /* 0x002fe200078e0008 */
[----:B0-----:R-:W0:Y:S01]  /*07b0*/  LDC.64 R4, c[0x0][0x3a0] ;  /* 0x0000e800ff047b82 */ /* 0x001e220000000a00 */
[----:B---3--:R-:W-:-:S02]  /*07c0*/  IADD3 R3, PT, PT, R6, R12, R3 ;  /* 0x0000000c06037210 */ /* 0x008fc40007ffe003 */
[----:B--2---:R-:W-:-:S05]  /*07d0*/  IMAD.WIDE.U32 R12, R2, 0x4, R10 ;  /* 0x00000004020c7825 */ /* 0x004fca00078e000a */
[----:B------:R-:W1:Y:S01]  /*07e0*/  LDC.64 R6, c[0x0][0x390] ;  /* 0x0000e400ff067b82 */ /* 0x000e620000000a00 */
[----:B------:R-:W-:-:S04]  /*07f0*/  IMAD.HI R3, R3, 0x55555556, RZ ;  /* 0x5555555603037827 */ /* 0x000fc800078e02ff */
[----:B------:R-:W-:Y:S01]  /*0800*/  IMAD.WIDE.U32 R10, R0, 0x4, R10 ;  /* 0x00000004000a7825 */ /* 0x000fe200078e000a */
[----:B------:R-:W-:-:S05]  /*0810*/  LEA.HI R15, R3, R3, RZ, 0x1 ;  /* 0x00000003030f7211 */ /* 0x000fca00078f08ff */
[----:B------:R2:W-:Y:S04]  /*0820*/  STG.E desc[UR4][R8.64], R15 ;  /* 0x0000000f08007986 */ /* 0x0005e8000c101904 */
[----:B------:R-:W3:Y:S04]  /*0830*/  LDG.E R12, desc[UR4][R12.64] ;  /* 0x000000040c0c7981 */ /* 0x000ee8000c1e1900 */
[----:B------:R-:W3:Y:S04]  /*0840*/  LDG.E R3, desc[UR4][R10.64+0x824] ;  /* 0x000824040a037981 */ /* 0x000ee8000c1e1900 */
[----:B------:R-:W3:Y:S01]  /*0850*/  LDG.E R14, desc[UR4][R10.64+0x4] ;  /* 0x000004040a0e7981 */ /* 0x000ee2000c1e1900 */
[----:B0-----:R-:W-:Y:S01]  /*0860*/  IMAD.WIDE.U32 R4, R0, 0x4, R4 ;  /* 0x0000000400047825 */ /* 0x001fe200078e0004 */
[----:B--2---:R-:W0:Y:S01]  /*0870*/  LDC.64 R8, c[0x0][0x3a8] ;  /* 0x0000ea00ff087b82 */ /* 0x004e220000000a00 */
[----:B---3--:R-:W-:-:S05]  /*0880*/  IADD3 R3, PT, PT, R12, R14, R3 ;  /* 0x0000000e0c037210 */ /* 0x008fca0007ffe003 */
[----:B------:R-:W-:-:S05]  /*0890*/  IMAD.HI R3, R3, 0x55555556, RZ ;  /* 0x5555555603037827 */ /* 0x000fca00078e02ff */
[----:B------:R-:W-:Y:S01]  /*08a0*/  LEA.HI R17, R3, R3, RZ, 0x1 ;  /* 0x0000000303117211 */ /* 0x000fe200078f08ff */
[----:B-1----:R-:W-:-:S04]  /*08b0*/  IMAD.WIDE.U32 R2, R2, 0x4, R6 ;  /* 0x0000000402027825 */ /* 0x002fc800078e0006 */
[C---:B------:R-:W-:Y:S01]  /*08c0*/  IMAD.WIDE.U32 R6, R0.reuse, 0x4, R6 ;  /* 0x0000000400067825 */ /* 0x040fe200078e0006 */
[----:B------:R-:W-:Y:S04]  /*08d0*/  STG.E desc[UR4][R4.64], R17 ;  /* 0x0000001104007986 */ /* 0x000fe8000c101904 */
[----:B------:R-:W2:Y:S04]  /*08e0*/  LDG.E R2, desc[UR4][R2.64] ;  /* 0x0000000402027981 */ /* 0x000ea8000c1e1900 */
[----:B------:R-:W2:Y:S04]  /*08f0*/  LDG.E R10, desc[UR4][R6.64+0x824] ;  /* 0x00082404060a7981 */ /* 0x000ea8000c1e1900 */
[----:B------:R-:W2:Y:S01]  /*0900*/  LDG.E R11, desc[UR4][R6.64+0x4] ;  /* 0x00000404060b7981 */ /* 0x000ea2000c1e1900 */
[----:B0-----:R-:W-:Y:S01]  /*0910*/  IMAD.WIDE.U32 R8, R0, 0x4, R8 ;  /* 0x0000000400087825 */ /* 0x001fe200078e0008 */
[----:B--2---:R-:W-:-:S05]  /*0920*/  IADD3 R10, PT, PT, R2, R11, R10 ;  /* 0x0000000b020a7210 */ /* 0x004fca0007ffe00a */
[----:B------:R-:W-:-:S05]  /*0930*/  IMAD.HI R10, R10, 0x55555556, RZ ;  /* 0x555555560a0a7827 */ /* 0x000fca00078e02ff */
[----:B------:R-:W-:-:S05]  /*0940*/  LEA.HI R11, R10, R10, RZ, 0x1 ;  /* 0x0000000a0a0b7211 */ /* 0x000fca00078f08ff */
[----:B------:R-:W-:Y:S01]  /*0950*/  STG.E desc[UR4][R8.64], R11 ;  /* 0x0000000b08007986 */ /* 0x000fe2000c101904 */
[----:B------:R-:W-:Y:S05]  /*0960*/  EXIT ;  /* 0x000000000000794d */ /* 0x000fea0003800000 */
.L_x_3:
[----:B------:R-:W-:Y:S02]  /*0970*/  ISETP.NE.AND P4, PT, R0, 0x208, PT ;  /* 0x000002080000780c */ /* 0x000fe40003f85270 */
[----:B------:R-:W-:-:S11]  /*0980*/  PLOP3.LUT P0, PT, PT, PT, PT, 0x8, 0x80 ;  /* 0x000000000080781c */ /* 0x000fd60003f0e170 */
[----:B------:R-:W-:Y:S05]  /*0990*/  @P4 BRA `(.L_x_5) ;  /* 0x0000000000044947 */ /* 0x000fea0003800000 */
.L_x_4:
[----:B------:R-:W-:-:S13]  /*09a0*/  ISETP.NE.AND P0, PT, R2, RZ, PT ;  /* 0x000000ff0200720c */ /* 0x000fda0003f05270 */
.L_x_5:
[----:B------:R-:W-:Y:S05]  /*09b0*/  BSYNC.RECONVERGENT B0 ;  /* 0x0000000000007941 */ /* 0x000fea0003800200 */
.L_x_2:
[----:B------:R-:W-:-:S13]  /*09c0*/  ISETP.EQ.OR P0, PT, R2, 0x1ab, !P0 ;  /* 0x000001ab0200780c */ /* 0x000fda0004702670 */
[----:B------:R-:W-:Y:S05]  /*09d0*/  @P0 BRA `(.L_x_6) ;  /* 0x0000000000a00947 */ /* 0x000fea0003800000 */
[----:B------:R-:W0:Y:S08]  /*09e0*/  LDC.64 R4, c[0x0][0x380] ;  /* 0x0000e000ff047b82 */ /* 0x000e300000000a00 */
[----:B------:R-:W1:Y:S08]  /*09f0*/  LDC.64 R6, c[0x0][0x398] ;  /* 0x0000e600ff067b82 */ /* 0x000e700000000a00 */
[----:B------:R-:W2:Y:S01]  /*0a00*/  LDC.64 R8, c[0x0][0x388] ;  /* 0x0000e200ff087b82 */ /* 0x000ea20000000a00 */
[----:B0-----:R-:W-:-:S04]  /*0a10*/  IMAD.WIDE R4, R2, 0x824, R4 ;  /* 0x0000082402047825 */ /* 0x001fc800078e0204 */
[----:B------:R-:W-:-:S05]  /*0a20*/  IMAD.WIDE.U32 R4, R0, 0x4, R4 ;  /* 0x0000000400047825 */ /* 0x000fca00078e0004 */
[----:B------:R-:W3:Y:S04]  /*0a30*/  LDG.E R3, desc[UR4][R4.64+0x824] ;  /* 0x0008240404037981 */ /* 0x000ee8000c1e1900 */
[----:B------:R-:W3:Y:S04]  /*0a40*/  LDG.E R10, desc[UR4][R4.64+-0x824] ;  /* 0xfff7dc04040a7981 */ /* 0x000ee8000c1e1900 */
[----:B------:R0:W3:Y:S01]  /*0a50*/  LDG.E R11, desc[UR4][R4.64+-0x4] ;  /* 0xfffffc04040b7981 */ /* 0x0000e2000c1e1900 */
[----:B-1----:R-:W-:-:S04]  /*0a60*/  IMAD.WIDE R6, R2, 0x824, R6 ;  /* 0x0000082402067825 */ /* 0x002fc800078e0206 */
[----:B--2---:R-:W-:-:S04]  /*0a70*/  IMAD.WIDE R8, R2, 0x824, R8 ;  /* 0x0000082402087825 */ /* 0x004fc800078e0208 */
[C---:B------:R-:W-:Y:S01]  /*0a80*/  IMAD.WIDE.U32 R6, R0.reuse, 0x4, R6 ;  /* 0x0000000400067825 */ /* 0x040fe200078e0006 */
[----:B0-----:R-:W0:Y:S03]  /*0a90*/  LDC.64 R4, c[0x0][0x3a0] ;  /* 0x0000e800ff047b82 */ /* 0x001e260000000a00 */
[----:B------:R-:W-:Y:S01]  /*0aa0*/  IMAD.WIDE.U32 R8, R0, 0x4, R8 ;  /* 0x0000000400087825 */ /* 0x000fe200078e0008 */
[----:B---3--:R-:W-:-:S04]  /*0ab0*/  IADD3 R3, PT, PT, R11, R10, R3 ;  /* 0x0000000a0b037210 */ /* 0x008fc80007ffe003 */
[----:B------:R-:W1:Y:S01]  /*0ac0*/  LDC.64 R10, c[0x0][0x390] ;  /* 0x0000e400ff0a7b82 */ /* 0x000e620000000a00 */
[----:B------:R-:W-:-:S05]  /*0ad0*/  IMAD.HI R3, R3, 0x55555556, RZ ;  /* 0x5555555603037827 */ /* 0x000fca00078e02ff */
[----:B------:R-:W-:-:S05]  /*0ae0*/  LEA.HI R3, R3, R3, RZ, 0x1 ;  /* 0x0000000303037211 */ /* 0x000fca00078f08ff */
[----:B------:R2:W-:Y:S04]  /*0af0*/  STG.E desc[UR4][R6.64], R3 ;  /* 0x0000000306007986 */ /* 0x0005e8000c101904 */
[----:B------:R-:W3:Y:S04]  /*0b00*/  LDG.E R12, desc[UR4][R8.64+0x824] ;  /* 0x00082404080c7981 */ /* 0x000ee8000c1e1900 */
[----:B------:R-:W3:Y:S04]  /*0b10*/  LDG.E R13, desc[UR4][R8.64+-0x824] ;  /* 0xfff7dc04080d7981 */ /* 0x000ee8000c1e1900 */
[----:B------:R-:W3:Y:S01]  /*0b20*/  LDG.E R14, desc[UR4][R8.64+-0x4] ;  /* 0xfffffc04080e7981 */ /* 0x000ee2000c1e1900 */
[C---:B0-----:R-:W-:Y:S01]  /*0b30*/  IMAD.WIDE R4, R2.reuse, 0x824, R4 ;  /* 0x0000082402047825 */ /* 0x041fe200078e0204 */
[----:B--2---:R-:W0:Y:S03]  /*0b40*/  LDC.64 R6, c[0x0][0x3a8] ;  /* 0x0000ea00ff067b82 */ /* 0x004e260000000a00 */
[----:B-1----:R-:W-:-:S04]  /*0b50*/  IMAD.WIDE R10, R2, 0x824, R10 ;  /* 0x00000824020a7825 */ /* 0x002fc800078e020a */
[----:B------:R-:W-:-:S04]  /*0b60*/  IMAD.WIDE.U32 R4, R0, 0x4, R4 ;  /* 0x0000000400047825 */ /* 0x000fc800078e0004 */
[----:B------:R-:W-:Y:S01]  /*0b70*/  IMAD.WIDE.U32 R10, R0, 0x4, R10 ;  /* 0x00000004000a7825 */ /* 0x000fe200078e000a */
[----:B---3--:R-:W-:-:S05]  /*0b80*/  IADD3 R12, PT, PT, R14, R13, R12 ;  /* 0x0000000d0e0c7210 */ /* 0x008fca0007ffe00c */
[----:B------:R-:W-:-:S05]  /*0b90*/  IMAD.HI R12, R12, 0x55555556, RZ ;  /* 0x555555560c0c7827 */ /* 0x000fca00078e02ff */
[----:B------:R-:W-:-:S05]  /*0ba0*/  LEA.HI R3, R12, R12, RZ, 0x1 ;  /* 0x0000000c0c037211 */ /* 0x000fca00078f08ff */
[----:B------:R-:W-:Y:S04]  /*0bb0*/  STG.E desc[UR4][R4.64], R3 ;  /* 0x0000000304007986 */ /* 0x000fe8000c101904 */
[----:B------:R-:W2:Y:S04]  /*0bc0*/  LDG.E R8, desc[UR4][R10.64+0x824] ;  /* 0x000824040a087981 */ /* 0x000ea8000c1e1900 */
[----:B------:R-:W2:Y:S04]  /*0bd0*/  LDG.E R9, desc[UR4][R10.64+-0x824] ;  /* 0xfff7dc040a097981 */ /* 0x000ea8000c1e1900 */
[----:B------:R-:W2:Y:S01]  /*0be0*/  LDG.E R12, desc[UR4][R10.64+-0x4] ;  /* 0xfffffc040a0c7981 */ /* 0x000ea2000c1e1900 */
[----:B0-----:R-:W-:-:S04]  /*0bf0*/  IMAD.WIDE R6, R2, 0x824, R6 ;  /* 0x0000082402067825 */ /* 0x001fc800078e0206 */
[----:B------:R-:W-:Y:S01]  /*0c00*/  IMAD.WIDE.U32 R6, R0, 0x4, R6 ;  /* 0x0000000400067825 */ /* 0x000fe200078e0006 */
[----:B--2---:R-:W-:-:S05]  /*0c10*/  IADD3 R8, PT, PT, R12, R9, R8 ;  /* 0x000000090c087210 */ /* 0x004fca0007ffe008 */
[----:B------:R-:W-:-:S05]  /*0c20*/  IMAD.HI R8, R8, 0x55555556, RZ ;  /* 0x5555555608087827 */ /* 0x000fca00078e02ff */
[----:B------:R-:W-:-:S05]  /*0c30*/  LEA.HI R9, R8, R8, RZ, 0x1 ;  /* 0x0000000808097211 */ /* 0x000fca00078f08ff */
[----:B------:R-:W-:Y:S01]  /*0c40*/  STG.E desc[UR4][R6.64], R9 ;  /* 0x0000000906007986 */ /* 0x000fe2000c101904 */
[----:B------:R-:W-:Y:S05]  /*0c50*/  EXIT ;  /* 0x000000000000794d */ /* 0x000fea0003800000 */
.L_x_6:
[----:B------:R-:W-:Y:S01]  /*0c60*/  ISETP.NE.OR P0, PT, R0, RZ, !P3 ;  /* 0x000000ff0000720c */ /* 0x000fe20005f05670 */
[----:B------:R-:W-:-:S12]  /*0c70*/  BSSY.RECONVERGENT B0, `(.L_x_7) ;  /* 0x0000029000007945 */ /* 0x000fd80003800200 */
[----:B------:R-:W-:Y:S05]  /*0c80*/  @P0 BRA `(.L_x_8) ;  /* 0x00000000008c0947 */ /* 0x000fea0003800000 */
[----:B------:R-:W-:Y:S05]  /*0c90*/  @!P1 BRA `(.L_x_9) ;  /* 0x0000000000989947 */ /* 0x000fea0003800000 */
[----:B------:R-:W0:Y:S08]  /*0ca0*/  LDC.64 R4, c[0x0][0x380] ;  /* 0x0000e000ff047b82 */ /* 0x000e300000000a00 */
[----:B------:R-:W1:Y:S08]  /*0cb0*/  LDC.64 R6, c[0x0][0x398] ;  /* 0x0000e600ff067b82 */ /* 0x000e700000000a00 */
[----:B------:R-:W2:Y:S01]  /*0cc0*/  LDC.64 R8, c[0x0][0x388] ;  /* 0x0000e200ff087b82 */ /* 0x000ea20000000a00 */
[----:B0-----:R-:W-:-:S05]  /*0cd0*/  IMAD.WIDE R4, R2, 0x824, R4 ;  /* 0x0000082402047825 */ /* 0x001fca00078e0204 */
[----:B------:R-:W3:Y:S04]  /*0ce0*/  LDG.E R0, desc[UR4][R4.64+0x824] ;  /* 0x0008240404007981 */ /* 0x000ee8000c1e1900 */
[----:B------:R-:W3:Y:S04]  /*0cf0*/  LDG.E R3, desc[UR4][R4.64+-0x824] ;  /* 0xfff7dc0404037981 */ /* 0x000ee8000c1e1900 */
[----:B------:R0:W3:Y:S01]  /*0d00*/  LDG.E R10, desc[UR4][R4.64+0x4] ;  /* 0x00000404040a7981 */ /* 0x0000e2000c1e1900 */
[----:B-1----:R-:W-:-:S04]  /*0d10*/  IMAD.WIDE R6, R2, 0x824, R6 ;  /* 0x0000082402067825 */ /* 0x002fc800078e0206 */
[----:B--2---:R-:W-:Y:S01]  /*0d20*/  IMAD.WIDE R8, R2, 0x824, R8 ;  /* 0x0000082402087825 */ /* 0x004fe200078e0208 */
[----:B0-----:R-:W0:Y:S01]  /*0d30*/  LDC.64 R4, c[0x0][0x3a0] ;  /* 0x0000e800ff047b82 */ /* 0x001e220000000a00 */
[----:B---3--:R-:W-:-:S07]  /*0d40*/  IADD3 R0, PT, PT, R10, R3, R0 ;  /* 0x000000030a007210 */ /* 0x008fce0007ffe000 */
        /* <DEDUP_REMOVED lines=9> */
[----:B-1----:R-:W-:Y:S01]  /*0de0*/  IMAD.WIDE R10, R2, 0x824, R10 ;  /* 0x00000824020a7825 */ /* 0x002fe200078e020a */
[----:B---3--:R-:W-:-:S05]  /*0df0*/  IADD3 R0, PT, PT, R12, R13, R0 ;  /* 0x0000000d0c007210 */ /* 0x008fca0007ffe000 */
[----:B------:R-:W-:-:S05]  /*0e00*/  IMAD.HI R0, R0, 0x55555556, RZ ;  /* 0x5555555600007827 */ /* 0x000fca00078e02ff */
[----:B------:R-:W-:-:S05]  /*0e10*/  LEA.HI R13, R0, R0, RZ, 0x1 ;  /* 0x00000000000d7211 */ /* 0x000fca00078f08ff */
[----:B------:R-:W-:Y:S04]  /*0e20*/  STG.E desc[UR4][R4.64], R13 ;  /* 0x0000000d04007986 */ /* 0x000fe8000c101904 */
[----:B------:R-:W2:Y:S04]  /*0e30*/  LDG.E R0, desc[UR4][R10.64+0x824] ;  /* 0x000824040a007981 */ /* 0x000ea8000c1e1900 */
[----:B------:R-:W2:Y:S04]  /*0e40*/  LDG.E R3, desc[UR4][R10.64+-0x824] ;  /* 0xfff7dc040a037981 */ /* 0x000ea8000c1e1900 */
[----:B------:R-:W2:Y:S01]  /*0e50*/  LDG.E R8, desc[UR4][R10.64+0x4] ;  /* 0x000004040a087981 */ /* 0x000ea2000c1e1900 */
[----:B0-----:R-:W-:Y:S01]  /*0e60*/  IMAD.WIDE R6, R2, 0x824, R6 ;  /* 0x0000082402067825 */ /* 0x001fe200078e0206 */
[----:B--2---:R-:W-:-:S05]  /*0e70*/  IADD3 R0, PT, PT, R8, R3, R0 ;  /* 0x0000000308007210 */ /* 0x004fca0007ffe000 */
[----:B------:R-:W-:-:S05]  /*0e80*/  IMAD.HI R0, R0, 0x55555556, RZ ;  /* 0x5555555600007827 */ /* 0x000fca00078e02ff */
[----:B------:R-:W-:-:S05]  /*0e90*/  LEA.HI R3, R0, R0, RZ, 0x1 ;  /* 0x0000000000037211 */ /* 0x000fca00078f08ff */
[----:B------:R-:W-:Y:S01]  /*0ea0*/  STG.E desc[UR4][R6.64], R3 ;  /* 0x0000000306007986 */ /* 0x000fe2000c101904 */
[----:B------:R-:W-:Y:S05]  /*0eb0*/  EXIT ;  /* 0x000000000000794d */ /* 0x000fea0003800000 */
.L_x_8:
[----:B------:R-:W-:Y:S05]  /*0ec0*/  @!P3 BRA `(.L_x_10) ;  /* 0x000000040008b947 */ /* 0x000fea0003800000 */
[----:B------:R-:W-:Y:S05]  /*0ed0*/  @P2 EXIT ;  /* 0x000000000000294d */ /* 0x000fea0003800000 */
[----:B------:R-:W-:-:S13]  /*0ee0*/  ISETP.NE.AND P0, PT, R0, RZ, PT ;  /* 0x000000ff0000720c */ /* 0x000fda0003f05270 */
[----:B------:R-:W-:Y:S05]  /*0ef0*/  @P0 BRA `(.L_x_11) ;  /* 0x0000000000900947 */ /* 0x000fea0003800000 */
.L_x_9:
[----:B------:R-:W-:Y:S05]  /*0f00*/  BSYNC.RECONVERGENT B0 ;  /* 0x0000000000007941 */ /* 0x000fea0003800200 */
.L_x_7:
[----:B------:R-:W0:Y:S01]  /*0f10*/  LDC.64 R6, c[0x0][0x380] ;  /* 0x0000e000ff067b82 */ /* 0x000e220000000a00 */
[----:B------:R-:W-:-:S07]  /*0f20*/  VIADD R0, R2, 0xffffffff ;  /* 0xffffffff02007836 */ /* 0x000fce0000000000 */
[----:B------:R-:W1:Y:S08]  /*0f30*/  LDC.64 R12, c[0x0][0x388] ;  /* 0x0000e200ff0c7b82 */ /* 0x000e700000000a00 */
[----:B------:R-:W2:Y:S01]  /*0f40*/  LDC.64 R8, c[0x0][0x398] ;  /* 0x0000e600ff087b82 */ /* 0x000ea20000000a00 */
[----:B0-----:R-:W-:-:S07]  /*0f50*/  IMAD.WIDE.U32 R4, R0, 0x824, R6 ;  /* 0x0000082400047825 */ /* 0x001fce00078e0006 */
[----:B------:R-:W0:Y:S01]  /*0f60*/  LDC.64 R14, c[0x0][0x390] ;  /* 0x0000e400ff0e7b82 */ /* 0x000e220000000a00 */
[----:B------:R-:W-:Y:S01]  /*0f70*/  IMAD.WIDE.U32 R6, R2, 0x824, R6 ;  /* 0x0000082402067825 */ /* 0x000fe200078e0006 */
[----:B------:R-:W3:Y:S05]  /*0f80*/  LDG.E R4, desc[UR4][R4.64] ;  /* 0x0000000404047981 */ /* 0x000eea000c1e1900 */
[----:B------:R-:W3:Y:S01]  /*0f90*/  LDG.E R7, desc[UR4][R6.64+0x4] ;  /* 0x0000040406077981 */ /* 0x000ee2000c1e1900 */
[----:B-1----:R-:W-:-:S04]  /*0fa0*/  IMAD.WIDE.U32 R10, R0, 0x824, R12 ;  /* 0x00000824000a7825 */ /* 0x002fc800078e000c */
[----:B------:R-:W-:-:S04]  /*0fb0*/  IMAD.WIDE.U32 R12, R2, 0x824, R12 ;  /* 0x00000824020c7825 */ /* 0x000fc800078e000c */
[----:B--2---:R-:W-:Y:S01]  /*0fc0*/  IMAD.WIDE.U32 R8, R2, 0x824, R8 ;  /* 0x0000082402087825 */ /* 0x004fe200078e0008 */
[----:B---3--:R-:W-:Y:S02]  /*0fd0*/  IADD3 R3, PT, PT, R4, R7, RZ ;  /* 0x0000000704037210 */ /* 0x008fe40007ffe0ff */
[----:B------:R-:W1:Y:S02]  /*0fe0*/  LDC.64 R4, c[0x0][0x3a0] ;  /* 0x0000e800ff047b82 */ /* 0x000e640000000a00 */
[----:B------:R-:W-:-:S04]  /*0ff0*/  LEA.HI R3, R3, R3, RZ, 0x1 ;  /* 0x0000000303037211 */ /* 0x000fc800078f08ff */
[----:B------:R-:W-:-:S05]  /*1000*/  SHF.R.S32.HI R3, RZ, 0x1, R3 ;  /* 0x00000001ff037819 */ /* 0x000fca0000011403 */
[----:B------:R2:W-:Y:S04]  /*1010*/  STG.E desc[UR4][R8.64], R3 ;  /* 0x0000000308007986 */ /* 0x0005e8000c101904 */
[----:B------:R-:W3:Y:S04]  /*1020*/  LDG.E R10, desc[UR4][R10.64] ;  /* 0x000000040a0a7981 */ /* 0x000ee8000c1e1900 */
[----:B------:R-:W3:Y:S01]  /*1030*/  LDG.E R13, desc[UR4][R12.64+0x4] ;  /* 0x000004040c0d7981 */ /* 0x000ee2000c1e1900 */
[----:B--2---:R-:W2:Y:S01]  /*1040*/  LDC.64 R8, c[0x0][0x3a8] ;  /* 0x0000ea00ff087b82 */ /* 0x004ea20000000a00 */
[----:B-1----:R-:W-:-:S04]  /*1050*/  IMAD.WIDE.U32 R4, R2, 0x824, R4 ;  /* 0x0000082402047825 */ /* 0x002fc800078e0004 */
[----:B---3--:R-:W-:-:S05]  /*1060*/  IMAD.IADD R6, R10, 0x1, R13 ;  /* 0x000000010a067824 */ /* 0x008fca00078e020d */
[----:B------:R-:W-:-:S04]  /*1070*/  LEA.HI R6, R6, R6, RZ, 0x1 ;  /* 0x0000000606067211 */ /* 0x000fc800078f08ff */
[----:B------:R-:W-:Y:S01]  /*1080*/  SHF.R.S32.HI R17, RZ, 0x1, R6 ;  /* 0x00000001ff117819 */ /* 0x000fe20000011406 */
[----:B0-----:R-:W-:-:S04]  /*1090*/  IMAD.WIDE.U32 R6, R0, 0x824, R14 ;  /* 0x0000082400067825 */ /* 0x001fc800078e000e */
[C---:B------:R-:W-:Y:S01]  /*10a0*/  IMAD.WIDE.U32 R14, R2.reuse, 0x824, R14 ;  /* 0x00000824020e7825 */ /* 0x040fe200078e000e */
[----:B------:R-:W-:Y:S04]  /*10b0*/  STG.E desc[UR4][R4.64], R17 ;  /* 0x0000001104007986 */ /* 0x000fe8000c101904 */
[----:B------:R-:W3:Y:S04]  /*10c0*/  LDG.E R6, desc[UR4][R6.64] ;  /* 0x0000000406067981 */ /* 0x000ee8000c1e1900 */
[----:B------:R-:W3:Y:S01]  /*10d0*/  LDG.E R15, desc[UR4][R14.64+0x4] ;  /* 0x000004040e0f7981 */ /* 0x000ee2000c1e1900 */
[----:B--2---:R-:W-:-:S04]  /*10e0*/  IMAD.WIDE.U32 R2, R2, 0x824, R8 ;  /* 0x0000082402027825 */ /* 0x004fc800078e0008 */
[----:B---3--:R-:W-:-:S05]  /*10f0*/  IMAD.IADD R0, R6, 0x1, R15 ;  /* 0x0000000106007824 */ /* 0x008fca00078e020f */
[----:B------:R-:W-:-:S04]  /*1100*/  LEA.HI R0, R0, R0, RZ, 0x1 ;  /* 0x0000000000007211 */ /* 0x000fc800078f08ff */
[----:B------:R-:W-:-:S05]  /*1110*/  SHF.R.S32.HI R9, RZ, 0x1, R0 ;  /* 0x00000001ff097819 */ /* 0x000fca0000011400 */
[----:B------:R-:W-:Y:S01]  /*1120*/  STG.E desc[UR4][R2.64], R9 ;  /* 0x0000000902007986 */ /* 0x000fe2000c101904 */
[----:B------:R-:W-:Y:S05]  /*1130*/  EXIT ;  /* 0x000000000000794d */ /* 0x000fea0003800000 */
.L_x_11:
[----:B------:R-:W-:-:S13]  /*1140*/  ISETP.NE.AND P0, PT, R0, 0x208, PT ;  /* 0x000002080000780c */ /* 0x000fda0003f05270 */
[----:B------:R-:W-:Y:S05]  /*1150*/  @P0 EXIT ;  /* 0x000000000000094d */ /* 0x000fea0003800000 */
[----:B------:R-:W0:Y:S02]  /*1160*/  LDC.64 R2, c[0x0][0x380] ;  /* 0x0000e000ff027b82 */ /* 0x000e240000000a00 */
[----:B0-----:R-:W2:Y:S04]  /*1170*/  LDG.E R0, desc[UR4][R2.64+0xd9408] ;  /* 0x0d94080402007981 */ /* 0x001ea8000c1e1900 */
[----:B------:R-:W2:Y:S02]  /*1180*/  LDG.E R9, desc[UR4][R2.64+0xd9c28] ;  /* 0x0d9c280402097981 */ /* 0x000ea4000c1e1900 */
[----:B------:R-:W0:Y:S08]  /*1190*/  LDC.64 R4, c[0x0][0x398] ;  /* 0x0000e600ff047b82 */ /* 0x000e300000000a00 */
[----:B------:R-:W1:Y:S01]  /*11a0*/  LDC.64 R6, c[0x0][0x388] ;  /* 0x0000e200ff067b82 */ /* 0x000e620000000a00 */
[----:B--2---:R-:W-:-:S04]  /*11b0*/  IADD3 R0, PT, PT, R0, R9, RZ ;  /* 0x0000000900007210 */ /* 0x004fc80007ffe0ff */
[----:B------:R-:W-:-:S04]  /*11c0*/  LEA.HI R0, R0, R0, RZ, 0x1 ;  /* 0x0000000000007211 */ /* 0x000fc800078f08ff */
[----:B------:R-:W-:-:S05]  /*11d0*/  SHF.R.S32.HI R13, RZ, 0x1, R0 ;  /* 0x00000001ff0d7819 */ /* 0x000fca0000011400 */
[----:B0-----:R0:W-:Y:S04]  /*11e0*/  STG.E desc[UR4][R4.64+0xd9c2c], R13 ;  /* 0x0d9c2c0d04007986 */ /* 0x0011e8000c101904 */
[----:B-1----:R-:W2:Y:S04]  /*11f0*/  LDG.E R0, desc[UR4][R6.64+0xd9408] ;  /* 0x0d94080406007981 */ /* 0x002ea8000c1e1900 */
[----:B------:R-:W2:Y:S01]  /*1200*/  LDG.E R15, desc[UR4][R6.64+0xd9c28] ;  /* 0x0d9c2804060f7981 */ /* 0x000ea2000c1e1900 */
[----:B------:R-:W1:Y:S08]  /*1210*/  LDC.64 R8, c[0x0][0x3a0] ;  /* 0x0000e800ff087b82 */ /* 0x000e700000000a00 */
[----:B------:R-:W3:Y:S01]  /*1220*/  LDC.64 R10, c[0x0][0x390] ;  /* 0x0000e400ff0a7b82 */ /* 0x000ee20000000a00 */
[----:B--2---:R-:W-:-:S05]  /*1230*/  IMAD.IADD R0, R0, 0x1, R15 ;  /* 0x0000000100007824 */ /* 0x004fca00078e020f */
[----:B------:R-:W-:-:S04]  /*1240*/  LEA.HI R0, R0, R0, RZ, 0x1 ;  /* 0x0000000000007211 */ /* 0x000fc800078f08ff */
[----:B------:R-:W-:-:S05]  /*1250*/  SHF.R.S32.HI R15, RZ, 0x1, R0 ;  /* 0x00000001ff0f7819 */ /* 0x000fca0000011400 */
[----:B-1----:R-:W-:Y:S04]  /*1260*/  STG.E desc[UR4][R8.64+0xd9c2c], R15 ;  /* 0x0d9c2c0f08007986 */ /* 0x002fe8000c101904 */
[----:B---3--:R-:W2:Y:S04]  /*1270*/  LDG.E R0, desc[UR4][R10.64+0xd9408] ;  /* 0x0d9408040a007981 */ /* 0x008ea8000c1e1900 */
[----:B------:R-:W2:Y:S01]  /*1280*/  LDG.E R17, desc[UR4][R10.64+0xd9c28] ;  /* 0x0d9c28040a117981 */ /* 0x000ea2000c1e1900 */
[----:B------:R-:W1:Y:S01]  /*1290*/  LDC.64 R2, c[0x0][0x3a8] ;  /* 0x0000ea00ff027b82 */ /* 0x000e620000000a00 */
[----:B--2---:R-:W-:-:S05]  /*12a0*/  IMAD.IADD R0, R0, 0x1, R17 ;  /* 0x0000000100007824 */ /* 0x004fca00078e0211 */
[----:B------:R-:W-:-:S04]  /*12b0*/  LEA.HI R0, R0, R0, RZ, 0x1 ;  /* 0x0000000000007211 */ /* 0x000fc800078f08ff */
[----:B0-----:R-:W-:-:S05]  /*12c0*/  SHF.R.S32.HI R5, RZ, 0x1, R0 ;  /* 0x00000001ff057819 */ /* 0x001fca0000011400 */
[----:B-1----:R-:W-:Y:S01]  /*12d0*/  STG.E desc[UR4][R2.64+0xd9c2c], R5 ;  /* 0x0d9c2c0502007986 */ /* 0x002fe2000c101904 */
[----:B------:R-:W-:Y:S05]  /*12e0*/  EXIT ;  /* 0x000000000000794d */ /* 0x000fea0003800000 */
.L_x_10:
[----:B------:R-:W-:-:S13]  /*12f0*/  ISETP.NE.AND P0, PT, R0, 0x208, PT ;  /* 0x000002080000780c */ /* 0x000fda0003f05270 */
[----:B------:R-:W-:Y:S05]  /*1300*/  @P0 BRA `(.L_x_12) ;  /* 0x0000000000640947 */ /* 0x000fea0003800000 */
        /* <DEDUP_REMOVED lines=25> */
.L_x_12:
[----:B------:R-:W-:-:S13]  /*14a0*/  ISETP.NE.AND P0, PT, R0, RZ, PT ;  /* 0x000000ff0000720c */ /* 0x000fda0003f05270 */
        /* <DEDUP_REMOVED lines=21> */
[----:B--2---:R-:W-:-:S04]  /*1600*/  IADD3 R0, PT, PT, R0, R17, RZ ;  /* 0x0000001100007210 */ /* 0x004fc80007ffe0ff */
[----:B------:R-:W-:-:S04]  /*1610*/  LEA.HI R0, R0, R0, RZ, 0x1 ;  /* 0x0000000000007211 */ /* 0x000fc800078f08ff */
[----:B0-----:R-:W-:-:S05]  /*1620*/  SHF.R.S32.HI R5, RZ, 0x1, R0 ;  /* 0x00000001ff057819 */ /* 0x001fca0000011400 */
[----:B-1----:R-:W-:Y:S01]  /*1630*/  STG.E desc[UR4][R2.64], R5 ;  /* 0x0000000502007986 */ /* 0x002fe2000c101904 */
[----:B------:R-:W-:Y:S05]  /*1640*/  EXIT ;  /* 0x000000000000794d */ /* 0x000fea0003800000 */
.L_x_13:
[----:B------:R-:W-:-:S00]  /*1650*/  BRA `(.L_x_13) ;  /* 0xfffffffc00fc7947 */ /* 0x000fc0000383ffff */
[----:B------:R-:W-:-:S00]  /*1660*/  NOP ;  /* 0x0000000000007918 */ /* 0x000fc00000000000 */
        /* <DEDUP_REMOVED lines=9> */
.L_x_14:


//--------------------- .nv.shared.reserved.0     --------------------------
	.section	.nv.shared.reserved.0,"aw",@nobits
	.weak		__nv_reservedSMEM_offset_0_alias
	.size		__nv_reservedSMEM_offset_0_alias, 0, 64
	.other		__nv_reservedSMEM_offset_0_alias,@"STO_CUDA_RESERVED_SHARED STV_DEFAULT"
__nv_reservedSMEM_offset_0_alias:
	.zero		0
	.zero		64


//--------------------- .nv.constant0._Z10blurKernelPA521_iS0_S0_S0_S0_S0_ --------------------------
	.section	.nv.constant0._Z10blurKernelPA521_iS0_S0_S0_S0_S0_,"a",@progbits
	.sectionflags	@""
	.align	4
.nv.constant0._Z10blurKernelPA521_iS0_S0_S0_S0_S0_:
	.zero		944


//--------------------- SYMBOLS --------------------------

	.type		.nv.reservedSmem.offset0,@object
	.size		.nv.reservedSmem.offset0,0x4
